//
// Generated by NVIDIA NVVM Compiler
//
// Compiler Build ID: CL-36424714
// Cuda compilation tools, release 13.0, V13.0.88
// Based on NVVM 20.0.0
//

.version 9.0
.target sm_100
.address_size 64

	// .globl	_Z15vector_additionPfS_

.visible .entry _Z15vector_additionPfS_(
	.param .u64 .ptr .align 1 _Z15vector_additionPfS__param_0,
	.param .u64 .ptr .align 1 _Z15vector_additionPfS__param_1
)
{
	.reg .pred 	%p<2>;
	.reg .b32 	%r<5>;
	.reg .b32 	%f<3>;
	.reg .b64 	%rd<8>;

	ld.param.u64 	%rd1, [_Z15vector_additionPfS__param_0];
	ld.param.u64 	%rd2, [_Z15vector_additionPfS__param_1];
	mov.u32 	%r2, %tid.x;
	mov.u32 	%r3, %ctaid.x;
	mov.u32 	%r4, %ntid.x;
	mad.lo.s32 	%r1, %r3, %r4, %r2;
	setp.gt.s32 	%p1, %r1, 40959;
	@%p1 bra 	$L__BB0_2;
	cvta.to.global.u64 	%rd3, %rd1;
	cvta.to.global.u64 	%rd4, %rd2;
	mul.wide.s32 	%rd5, %r1, 4;
	add.s64 	%rd6, %rd3, %rd5;
	ld.global.f32 	%f1, [%rd6];
	add.s64 	%rd7, %rd4, %rd5;
	ld.global.f32 	%f2, [%rd7];
	st.global.f32 	[%rd6], %f2;
	st.global.f32 	[%rd7], %f1;
$L__BB0_2:
	ret;

}


// ===== COMPILED SASS (sm_100) =====

	.target	sm_100

	.elftype	@"ET_EXEC"


//--------------------- .note.nv.tkinfo           --------------------------
	.section	.note.nv.tkinfo,"",@"SHT_NOTE"
	.sectionflags	@"SHF_NOTE_NV_TKINFO"
	.tkinfo
        /*0018*/ 	.word	0x00000002
        /*0030*/ 	.string	""
        /*0030*/ 	.string	"ptxas"
        /*0030*/ 	.string	"Cuda compilation tools, release 13.0, V13.0.88"
        /*0030*/ 	.string	"Build cuda_13.0.r13.0/compiler.36424714_0"
        /*0030*/ 	.string	"-arch sm_100 -m 64 "



//--------------------- .note.nv.cuinfo           --------------------------
	.section	.note.nv.cuinfo,"",@"SHT_NOTE"
	.sectionflags	@"SHF_NOTE_NV_CUINFO"
        /*0018*/ 	.short	0x0002
        /*001a*/ 	.short	0x0064
        /*001c*/ 	.short	0x0082
	.zero		2


//--------------------- .nv.info                  --------------------------
	.section	.nv.info,"",@"SHT_CUDA_INFO"
	.align	4


	//----- nvinfo : EIATTR_REGCOUNT
	.align		4
        /*0000*/ 	.byte	0x04, 0x2f
        /*0002*/ 	.short	(.L_1 - .L_0)
	.align		4
.L_0:
        /*0004*/ 	.word	index@(_Z15vector_additionPfS_)
        /*0008*/ 	.word	0x0000000c


	//----- nvinfo : EIATTR_FRAME_SIZE
	.align		4
.L_1:
        /*000c*/ 	.byte	0x04, 0x11
        /*000e*/ 	.short	(.L_3 - .L_2)
	.align		4
.L_2:
        /*0010*/ 	.word	index@(_Z15vector_additionPfS_)
        /*0014*/ 	.word	0x00000000


	//----- nvinfo : EIATTR_MIN_STACK_SIZE
	.align		4
.L_3:
        /*0018*/ 	.byte	0x04, 0x12
        /*001a*/ 	.short	(.L_5 - .L_4)
	.align		4
.L_4:
        /*001c*/ 	.word	index@(_Z15vector_additionPfS_)
        /*0020*/ 	.word	0x00000000
.L_5:


//--------------------- .nv.compat                --------------------------
	.section	.nv.compat,"",@"SHT_CUDA_COMPAT_INFO"
	.align	4
        /*0000*/ 	.byte	0x02, 0x09, 0x00, 0x00, 0x02, 0x02, 0x01, 0x00, 0x02, 0x05, 0x05, 0x00, 0x03, 0x07, 0x01, 0x01
        /*0010*/ 	.byte	0x02, 0x03, 0x00, 0x00, 0x02, 0x06, 0x01, 0x00, 0x04, 0x0b, 0x08, 0x00, 0x09, 0x00, 0x00, 0x00
        /*0020*/ 	.byte	0x00, 0x00, 0x00, 0x00


//--------------------- .nv.info._Z15vector_additionPfS_ --------------------------
	.section	.nv.info._Z15vector_additionPfS_,"",@"SHT_CUDA_INFO"
	.sectionflags	@""
	.align	4


	//----- nvinfo : EIATTR_CUDA_API_VERSION
	.align		4
        /*0000*/ 	.byte	0x04, 0x37
        /*0002*/ 	.short	(.L_7 - .L_6)
.L_6:
        /*0004*/ 	.word	0x00000082


	//----- nvinfo : EIATTR_KPARAM_INFO
	.align		4
.L_7:
        /*0008*/ 	.byte	0x04, 0x17
        /*000a*/ 	.short	(.L_9 - .L_8)
.L_8:
        /*000c*/ 	.word	0x00000000
        /*0010*/ 	.short	0x0001
        /*0012*/ 	.short	0x0008
        /*0014*/ 	.byte	0x00, 0xf5, 0x21, 0x00


	//----- nvinfo : EIATTR_KPARAM_INFO
	.align		4
.L_9:
        /*0018*/ 	.byte	0x04, 0x17
        /*001a*/ 	.short	(.L_11 - .L_10)
.L_10:
        /*001c*/ 	.word	0x00000000
        /*0020*/ 	.short	0x0000
        /*0022*/ 	.short	0x0000
        /*0024*/ 	.byte	0x00, 0xf5, 0x21, 0x00


	//----- nvinfo : EIATTR_SPARSE_MMA_MASK
	.align		4
.L_11:
        /*0028*/ 	.byte	0x03, 0x50
        /*002a*/ 	.short	0x0000


	//----- nvinfo : EIATTR_MAXREG_COUNT
	.align		4
        /*002c*/ 	.byte	0x03, 0x1b
        /*002e*/ 	.short	0x00ff


	//----- nvinfo : EIATTR_MERCURY_ISA_VERSION
	.align		4
        /*0030*/ 	.byte	0x03, 0x5f
        /*0032*/ 	.short	0x0101


	//----- nvinfo : EIATTR_VRC_CTA_INIT_COUNT
	.align		4
        /*0034*/ 	.byte	0x02, 0x4a
	.zero		1
	.zero		1


	//----- nvinfo : EIATTR_EXIT_INSTR_OFFSETS
	.align		4
        /*0038*/ 	.byte	0x04, 0x1c
        /*003a*/ 	.short	(.L_13 - .L_12)


	//   ....[0]....
.L_12:
        /*003c*/ 	.word	0x00000060


	//   ....[1]....
        /*0040*/ 	.word	0x00000100


	//----- nvinfo : EIATTR_CBANK_PARAM_SIZE
	.align		4
.L_13:
        /*0044*/ 	.byte	0x03, 0x19
        /*0046*/ 	.short	0x0010


	//----- nvinfo : EIATTR_PARAM_CBANK
	.align		4
        /*0048*/ 	.byte	0x04, 0x0a
        /*004a*/ 	.short	(.L_15 - .L_14)
	.align		4
.L_14:
        /*004c*/ 	.word	index@(.nv.constant0._Z15vector_additionPfS_)
        /*0050*/ 	.short	0x0380
        /*0052*/ 	.short	0x0010


	//----- nvinfo : EIATTR_SW_WAR
	.align		4
.L_15:
        /*0054*/ 	.byte	0x04, 0x36
        /*0056*/ 	.short	(.L_17 - .L_16)
.L_16:
        /*0058*/ 	.word	0x00000008
.L_17:


//--------------------- .nv.callgraph             --------------------------
	.section	.nv.callgraph,"",@"SHT_CUDA_CALLGRAPH"
	.align	4
	.sectionentsize	8
	.align		4
        /*0000*/ 	.word	0x00000000
	.align		4
        /*0004*/ 	.word	0xffffffff
	.align		4
        /*0008*/ 	.word	0x00000000
	.align		4
        /*000c*/ 	.word	0xfffffffe
	.align		4
        /*0010*/ 	.word	0x00000000
	.align		4
        /*0014*/ 	.word	0xfffffffd
	.align		4
        /*0018*/ 	.word	0x00000000
	.align		4
        /*001c*/ 	.word	0xfffffffc


//--------------------- .text._Z15vector_additionPfS_ --------------------------
	.section	.text._Z15vector_additionPfS_,"ax",@progbits
	.align	128
        .global         _Z15vector_additionPfS_
        .type           _Z15vector_additionPfS_,@function
        .size           _Z15vector_additionPfS_,(.L_x_1 - _Z15vector_additionPfS_)
        .other          _Z15vector_additionPfS_,@"STO_CUDA_ENTRY STV_DEFAULT"
_Z15vector_additionPfS_:
.text._Z15vector_additionPfS_:
[----:B------:R-:W-:Y:S01]  /*0000*/  LDC R1, c[0x0][0x37c] ;  /* 0x0000df00ff017b82 */ /* 0x000fe20000000800 */
[----:B------:R-:W0:Y:S07]  /*0010*/  S2R R7, SR_TID.X ;  /* 0x0000000000077919 */ /* 0x000e2e0000002100 */
[----:B------:R-:W0:Y:S08]  /*0020*/  S2UR UR4, SR_CTAID.X ;  /* 0x00000000000479c3 */ /* 0x000e300000002500 */
[----:B------:R-:W0:Y:S02]  /*0030*/  LDC R0, c[0x0][0x360] ;  /* 0x0000d800ff007b82 */ /* 0x000e240000000800 */
[----:B0-----:R-:W-:-:S05]  /*0040*/  IMAD R7, R0, UR4, R7 ;  /* 0x0000000400077c24 */ /* 0x001fca000f8e0207 */
[----:B------:R-:W-:-:S13]  /*0050*/  ISETP.GT.AND P0, PT, R7, 0x9fff, PT ;  /* 0x00009fff0700780c */ /* 0x000fda0003f04270 */
[----:B------:R-:W-:Y:S05]  /*0060*/  @P0 EXIT ;  /* 0x000000000000094d */ /* 0x000fea0003800000 */
[----:B------:R-:W0:Y:S01]  /*0070*/  LDC.64 R4, c[0x0][0x388] ;  /* 0x0000e200ff047b82 */ /* 0x000e220000000a00 */
[----:B------:R-:W1:Y:S07]  /*0080*/  LDCU.64 UR4, c[0x0][0x358] ;  /* 0x00006b00ff0477ac */ /* 0x000e6e0008000a00 */
[----:B------:R-:W2:Y:S01]  /*0090*/  LDC.64 R2, c[0x0][0x380] ;  /* 0x0000e000ff027b82 */ /* 0x000ea20000000a00 */
[----:B0-----:R-:W-:-:S05]  /*00a0*/  IMAD.WIDE R4, R7, 0x4, R4 ;  /* 0x0000000407047825 */ /* 0x001fca00078e0204 */
[----:B-1----:R-:W3:Y:S01]  /*00b0*/  LDG.E R9, desc[UR4][R4.64] ;  /* 0x0000000404097981 */ /* 0x002ee2000c1e1900 */
[----:B--2---:R-:W-:-:S05]  /*00c0*/  IMAD.WIDE R2, R7, 0x4, R2 ;  /* 0x0000000407027825 */ /* 0x004fca00078e0202 */
[----:B------:R-:W2:Y:S04]  /*00d0*/  LDG.E R7, desc[UR4][R2.64] ;  /* 0x0000000402077981 */ /* 0x000ea8000c1e1900 */
[----:B---3--:R-:W-:Y:S04]  /*00e0*/  STG.E desc[UR4][R2.64], R9 ;  /* 0x0000000902007986 */ /* 0x008fe8000c101904 */
[----:B--2---:R-:W-:Y:S01]  /*00f0*/  STG.E desc[UR4][R4.64], R7 ;  /* 0x0000000704007986 */ /* 0x004fe2000c101904 */
[----:B------:R-:W-:Y:S05]  /*0100*/  EXIT ;  /* 0x000000000000794d */ /* 0x000fea0003800000 */
.L_x_0:
[----:B------:R-:W-:-:S00]  /*0110*/  BRA `(.L_x_0) ;  /* 0xfffffffc00fc7947 */ /* 0x000fc0000383ffff */
[----:B------:R-:W-:-:S00]  /*0120*/  NOP ;  /* 0x0000000000007918 */ /* 0x000fc00000000000 */
        /* <DEDUP_REMOVED lines=13> */
.L_x_1:


//--------------------- .nv.shared.reserved.0     --------------------------
	.section	.nv.shared.reserved.0,"aw",@nobits
	.weak		__nv_reservedSMEM_offset_0_alias
	.size		__nv_reservedSMEM_offset_0_alias, 0, 64
	.other		__nv_reservedSMEM_offset_0_alias,@"STO_CUDA_RESERVED_SHARED STV_DEFAULT"
__nv_reservedSMEM_offset_0_alias:
	.zero		0
	.zero		64


//--------------------- .nv.constant0._Z15vector_additionPfS_ --------------------------
	.section	.nv.constant0._Z15vector_additionPfS_,"a",@progbits
	.sectionflags	@""
	.align	4
.nv.constant0._Z15vector_additionPfS_:
	.zero		912


//--------------------- SYMBOLS --------------------------

	.type		.nv.reservedSmem.offset0,@object
	.size		.nv.reservedSmem.offset0,0x4
